	.headerflags	@"EF_CUDA_TEXMODE_UNIFIED EF_CUDA_64BIT_ADDRESS EF_CUDA_ACCELERATORS EF_CUDA_SM90 EF_CUDA_VIRTUAL_SM(EF_CUDA_SM90)"
	.elftype	@"ET_EXEC"


//--------------------- .nv.info                  --------------------------
	.section	.nv.info,"",@"SHT_CUDA_INFO"
	.align	4


	//----- nvinfo : EIATTR_REGCOUNT
	.align		4
        /*0000*/ 	.byte	0x04, 0x2f
        /*0002*/ 	.short	(.L_2 - .L_1)
	.align		4
.L_1:
        /*0004*/ 	.word	index@(triton_per_fused__log_softmax__softmax_div_mul_sub_sum_xlogy_2)
        /*0008*/ 	.word	0x00000024


	//----- nvinfo : EIATTR_MIN_STACK_SIZE
	.align		4
.L_2:
        /*000c*/ 	.byte	0x04, 0x12
        /*000e*/ 	.short	(.L_4 - .L_3)
	.align		4
.L_3:
        /*0010*/ 	.word	index@(triton_per_fused__log_softmax__softmax_div_mul_sub_sum_xlogy_2)
        /*0014*/ 	.word	0x00000000


	//----- nvinfo : EIATTR_FRAME_SIZE
	.align		4
.L_4:
        /*0018*/ 	.byte	0x04, 0x11
        /*001a*/ 	.short	(.L_6 - .L_5)
	.align		4
.L_5:
        /*001c*/ 	.word	index@(triton_per_fused__log_softmax__softmax_div_mul_sub_sum_xlogy_2)
        /*0020*/ 	.word	0x00000000


	//----- nvinfo : EIATTR_MIN_STACK_SIZE
	.align		4
.L_6:
        /*0024*/ 	.byte	0x04, 0x12
        /*0026*/ 	.short	(.L_8 - .L_7)
	.align		4
.L_7:
        /*0028*/ 	.word	index@(triton_per_fused__log_softmax__softmax_div_mul_sub_sum_xlogy_2)
        /*002c*/ 	.word	0x00000000
.L_8:


//--------------------- .nv.info.triton_per_fused__log_softmax__softmax_div_mul_sub_sum_xlogy_2 --------------------------
	.section	.nv.info.triton_per_fused__log_softmax__softmax_div_mul_sub_sum_xlogy_2,"",@"SHT_CUDA_INFO"
	.sectionflags	@""
	.align	4


	//----- nvinfo : EIATTR_CUDA_API_VERSION
	.align		4
        /*0000*/ 	.byte	0x04, 0x37
        /*0002*/ 	.short	(.L_10 - .L_9)
.L_9:
        /*0004*/ 	.word	0x0000007c


	//----- nvinfo : EIATTR_KPARAM_INFO
	.align		4
.L_10:
        /*0008*/ 	.byte	0x04, 0x17
        /*000a*/ 	.short	(.L_12 - .L_11)
.L_11:
        /*000c*/ 	.word	0x00000000
        /*0010*/ 	.short	0x0003
        /*0012*/ 	.short	0x0018
        /*0014*/ 	.byte	0x00, 0xf0, 0x11, 0x00


	//----- nvinfo : EIATTR_KPARAM_INFO
	.align		4
.L_12:
        /*0018*/ 	.byte	0x04, 0x17
        /*001a*/ 	.short	(.L_14 - .L_13)
.L_13:
        /*001c*/ 	.word	0x00000000
        /*0020*/ 	.short	0x0002
        /*0022*/ 	.short	0x0010
        /*0024*/ 	.byte	0x00, 0xf4, 0x21, 0x00


	//----- nvinfo : EIATTR_KPARAM_INFO
	.align		4
.L_14:
        /*0028*/ 	.byte	0x04, 0x17
        /*002a*/ 	.short	(.L_16 - .L_15)
.L_15:
        /*002c*/ 	.word	0x00000000
        /*0030*/ 	.short	0x0001
        /*0032*/ 	.short	0x0008
        /*0034*/ 	.byte	0x00, 0xf4, 0x21, 0x00


	//----- nvinfo : EIATTR_KPARAM_INFO
	.align		4
.L_16:
        /*0038*/ 	.byte	0x04, 0x17
        /*003a*/ 	.short	(.L_18 - .L_17)
.L_17:
        /*003c*/ 	.word	0x00000000
        /*0040*/ 	.short	0x0000
        /*0042*/ 	.short	0x0000
        /*0044*/ 	.byte	0x00, 0xf4, 0x21, 0x00


	//----- nvinfo : EIATTR_SPARSE_MMA_MASK
	.align		4
.L_18:
        /*0048*/ 	.byte	0x03, 0x50
        /*004a*/ 	.short	0x0000


	//----- nvinfo : EIATTR_MAXREG_COUNT
	.align		4
        /*004c*/ 	.byte	0x03, 0x1b
        /*004e*/ 	.short	0x00ff


	//----- nvinfo : EIATTR_COOP_GROUP_MASK_REGIDS
	.align		4
        /*0050*/ 	.byte	0x04, 0x29
        /*0052*/ 	.short	(.L_20 - .L_19)


	//   ....[0]....
.L_19:
        /*0054*/ 	.word	0xffffffff


	//   ....[1]....
        /*0058*/ 	.word	0xffffffff


	//   ....[2]....
        /*005c*/ 	.word	0xffffffff


	//   ....[3]....
        /*0060*/ 	.word	0xffffffff


	//   ....[4]....
        /*0064*/ 	.word	0xffffffff


	//   ....[5]....
        /*0068*/ 	.word	0xffffffff


	//----- nvinfo : EIATTR_COOP_GROUP_INSTR_OFFSETS
	.align		4
.L_20:
        /*006c*/ 	.byte	0x04, 0x28
        /*006e*/ 	.short	(.L_22 - .L_21)


	//   ....[0]....
.L_21:
        /*0070*/ 	.word	0x000018a0


	//   ....[1]....
        /*0074*/ 	.word	0x000018c0


	//   ....[2]....
        /*0078*/ 	.word	0x000018e0


	//   ....[3]....
        /*007c*/ 	.word	0x00001910


	//   ....[4]....
        /*0080*/ 	.word	0x00001940


	//   ....[5]....
        /*0084*/ 	.word	0x00001a30


	//----- nvinfo : EIATTR_EXIT_INSTR_OFFSETS
	.align		4
.L_22:
        /*0088*/ 	.byte	0x04, 0x1c
        /*008a*/ 	.short	(.L_24 - .L_23)


	//   ....[0]....
.L_23:
        /*008c*/ 	.word	0x00001aa0


	//   ....[1]....
        /*0090*/ 	.word	0x00001b00


	//----- nvinfo : EIATTR_REQNTID
	.align		4
.L_24:
        /*0094*/ 	.byte	0x04, 0x10
        /*0096*/ 	.short	(.L_26 - .L_25)
.L_25:
        /*0098*/ 	.word	0x00000040
        /*009c*/ 	.word	0x00000001
        /*00a0*/ 	.word	0x00000001


	//----- nvinfo : EIATTR_CBANK_PARAM_SIZE
	.align		4
.L_26:
        /*00a4*/ 	.byte	0x03, 0x19
        /*00a6*/ 	.short	0x001c


	//----- nvinfo : EIATTR_PARAM_CBANK
	.align		4
        /*00a8*/ 	.byte	0x04, 0x0a
        /*00aa*/ 	.short	(.L_28 - .L_27)
	.align		4
.L_27:
        /*00ac*/ 	.word	index@(.nv.constant0.triton_per_fused__log_softmax__softmax_div_mul_sub_sum_xlogy_2)
        /*00b0*/ 	.short	0x0210
        /*00b2*/ 	.short	0x001c


	//----- nvinfo : EIATTR_SW_WAR
	.align		4
.L_28:
        /*00b4*/ 	.byte	0x04, 0x36
        /*00b6*/ 	.short	(.L_30 - .L_29)
.L_29:
        /*00b8*/ 	.word	0x00000008
.L_30:


//--------------------- .nv.callgraph             --------------------------
	.section	.nv.callgraph,"",@"SHT_CUDA_CALLGRAPH"
	.align	4
	.sectionentsize	8
	.align		4
        /*0000*/ 	.word	0x00000000
	.align		4
        /*0004*/ 	.word	0xffffffff
	.align		4
        /*0008*/ 	.word	0x00000000
	.align		4
        /*000c*/ 	.word	0xfffffffe
	.align		4
        /*0010*/ 	.word	0x00000000
	.align		4
        /*0014*/ 	.word	0xfffffffd
	.align		4
        /*0018*/ 	.word	0x00000000
	.align		4
        /*001c*/ 	.word	0xfffffffc


//--------------------- .nv.constant4             --------------------------
	.section	.nv.constant4,"a",@progbits
	.align	8
	.align		8
.nv.constant4:
        /*0000*/ 	.dword	_$_str


//--------------------- .text.triton_per_fused__log_softmax__softmax_div_mul_sub_sum_xlogy_2 --------------------------
	.section	.text.triton_per_fused__log_softmax__softmax_div_mul_sub_sum_xlogy_2,"ax",@progbits
	.sectionflags	@"SHF_BARRIERS=1"
	.align	128
        .global         triton_per_fused__log_softmax__softmax_div_mul_sub_sum_xlogy_2
        .type           triton_per_fused__log_softmax__softmax_div_mul_sub_sum_xlogy_2,@function
        .size           triton_per_fused__log_softmax__softmax_div_mul_sub_sum_xlogy_2,(.L_x_1 - triton_per_fused__log_softmax__softmax_div_mul_sub_sum_xlogy_2)
        .other          triton_per_fused__log_softmax__softmax_div_mul_sub_sum_xlogy_2,@"STO_CUDA_ENTRY STV_DEFAULT"
triton_per_fused__log_softmax__softmax_div_mul_sub_sum_xlogy_2:
.text.triton_per_fused__log_softmax__softmax_div_mul_sub_sum_xlogy_2:
[----:B------:R-:W0:Y:S01]  /*0000*/  LDC R1, c[0x0][0x28] ;  /* 0x00000a00ff017b82 */ /* 0x000e220000000800 */
[----:B------:R-:W1:Y:S07]  /*0010*/  S2R R2, SR_TID.X ;  /* 0x0000000000027919 */ /* 0x000e6e0000002100 */
[----:B------:R-:W2:Y:S01]  /*0020*/  LDC.64 R4, c[0x0][0x218] ;  /* 0x00008600ff047b82 */ /* 0x000ea20000000a00 */
[----:B------:R-:W-:-:S07]  /*0030*/  ULDC.64 UR6, c[0x0][0x208] ;  /* 0x0000820000067ab9 */ /* 0x000fce0000000a00 */
[----:B------:R-:W3:Y:S01]  /*0040*/  LDC.64 R28, c[0x0][0x220] ;  /* 0x00008800ff1c7b82 */ /* 0x000ee20000000a00 */
[----:B-1----:R-:W-:-:S04]  /*0050*/  SHF.L.U32 R2, R2, 0x2, RZ ;  /* 0x0000000202027819 */ /* 0x002fc800000006ff */
[----:B------:R-:W-:-:S05]  /*0060*/  LOP3.LUT R31, R2, 0xcc, RZ, 0xc0, !PT ;  /* 0x000000cc021f7812 */ /* 0x000fca00078ec0ff */
[----:B--2---:R-:W-:-:S05]  /*0070*/  IMAD.WIDE.U32 R32, R31, 0x4, R4 ;  /* 0x000000041f207825 */ /* 0x004fca00078e0004 */
[----:B------:R-:W2:Y:S04]  /*0080*/  LDG.E.EL.128 R8, desc[UR6][R32.64] ;  /* 0x0000000620087981 */ /* 0x000ea8000c2e1d00 */
[----:B------:R-:W2:Y:S04]  /*0090*/  LDG.E.EL.128 R12, desc[UR6][R32.64+0x40] ;  /* 0x00004006200c7981 */ /* 0x000ea8000c2e1d00 */
[----:B------:R-:W4:Y:S04]  /*00a0*/  LDG.E.EL.128 R16, desc[UR6][R32.64+0x80] ;  /* 0x0000800620107981 */ /* 0x000f28000c2e1d00 */
[----:B------:R-:W5:Y:S01]  /*00b0*/  LDG.E.EL.128 R20, desc[UR6][R32.64+0xc0] ;  /* 0x0000c00620147981 */ /* 0x000f62000c2e1d00 */
[----:B------:R-:W-:-:S05]  /*00c0*/  LOP3.LUT R2, R2, 0xfc, RZ, 0xc0, !PT ;  /* 0x000000fc02027812 */ /* 0x000fca00078ec0ff */
[----:B------:R-:W-:-:S06]  /*00d0*/  IMAD.WIDE.U32 R4, R2, 0x4, R4 ;  /* 0x0000000402047825 */ /* 0x000fcc00078e0004 */
[----:B------:R-:W5:Y:S01]  /*00e0*/  LDG.E.128 R4, desc[UR6][R4.64] ;  /* 0x0000000604047981 */ /* 0x000f62000c1e1d00 */
[----:B---3--:R-:W-:-:S05]  /*00f0*/  IMAD.WIDE.U32 R30, R31, 0x4, R28 ;  /* 0x000000041f1e7825 */ /* 0x008fca00078e001c */
[----:B------:R-:W3:Y:S01]  /*0100*/  LDG.E.EL.128 R24, desc[UR6][R30.64] ;  /* 0x000000061e187981 */ /* 0x000ee2000c2e1d00 */
[----:B--2---:R-:W-:Y:S01]  /*0110*/  FADD R3, R8, R12 ;  /* 0x0000000c08037221 */ /* 0x004fe20000000000 */
[----:B------:R-:W-:-:S03]  /*0120*/  FADD R8, R11, R15 ;  /* 0x0000000f0b087221 */ /* 0x000fc60000000000 */
[----:B----4-:R-:W-:Y:S01]  /*0130*/  FADD R11, R16, R3 ;  /* 0x00000003100b7221 */ /* 0x010fe20000000000 */
[----:B------:R-:W-:Y:S01]  /*0140*/  FADD R8, R19, R8 ;  /* 0x0000000813087221 */ /* 0x000fe20000000000 */
[----:B------:R-:W-:Y:S01]  /*0150*/  FADD R12, R9, R13 ;  /* 0x0000000d090c7221 */ /* 0x000fe20000000000 */
[----:B------:R-:W-:Y:S01]  /*0160*/  FADD R3, R10, R14 ;  /* 0x0000000e0a037221 */ /* 0x000fe20000000000 */
[----:B-----5:R-:W-:Y:S01]  /*0170*/  FADD R20, R20, R11 ;  /* 0x0000000b14147221 */ /* 0x020fe20000000000 */
[----:B------:R-:W-:Y:S02]  /*0180*/  FADD R16, R23, R8 ;  /* 0x0000000817107221 */ /* 0x000fe40000000000 */
[----:B------:R-:W2:Y:S03]  /*0190*/  LDG.E.EL.128 R8, desc[UR6][R30.64+0x40] ;  /* 0x000040061e087981 */ /* 0x000ea6000c2e1d00 */
[----:B------:R-:W-:-:S02]  /*01a0*/  FSETP.GT.AND P1, PT, |R16|, 8.50705917302346158658e+37, PT ;  /* 0x7e8000001000780b */ /* 0x000fc40003f24200 */
[----:B------:R-:W-:Y:S01]  /*01b0*/  FSETP.GEU.AND P3, PT, |R16|, 1.175494350822287508e-38, PT ;  /* 0x008000001000780b */ /* 0x000fe20003f6e200 */
[----:B------:R-:W-:Y:S01]  /*01c0*/  FADD R12, R17, R12 ;  /* 0x0000000c110c7221 */ /* 0x000fe20000000000 */
[----:B------:R-:W-:-:S03]  /*01d0*/  FADD R13, R18, R3 ;  /* 0x00000003120d7221 */ /* 0x000fc60000000000 */
[----:B------:R-:W-:Y:S01]  /*01e0*/  FADD R21, R21, R12 ;  /* 0x0000000c15157221 */ /* 0x000fe20000000000 */
[----:B------:R-:W-:Y:S02]  /*01f0*/  FADD R22, R22, R13 ;  /* 0x0000000d16167221 */ /* 0x000fe40000000000 */
[----:B------:R-:W4:Y:S03]  /*0200*/  LDG.E.EL.128 R12, desc[UR6][R30.64+0x80] ;  /* 0x000080061e0c7981 */ /* 0x000f26000c2e1d00 */
[----:B------:R-:W-:-:S04]  /*0210*/  @P1 FMUL R16, R16, 0.25 ;  /* 0x3e80000010101820 */ /* 0x000fc80000400000 */
[----:B------:R-:W-:-:S06]  /*0220*/  @!P3 FMUL R16, R16, 16777216 ;  /* 0x4b8000001010b820 */ /* 0x000fcc0000400000 */
[----:B------:R-:W1:Y:S01]  /*0230*/  MUFU.RCP R16, R16 ;  /* 0x0000001000107308 */ /* 0x000e620000001000 */
[----:B------:R-:W-:-:S04]  /*0240*/  @P1 FMUL R7, R7, 0.25 ;  /* 0x3e80000007071820 */ /* 0x000fc80000400000 */
[----:B------:R-:W-:-:S04]  /*0250*/  @!P3 FMUL R7, R7, 16777216 ;  /* 0x4b8000000707b820 */ /* 0x000fc80000400000 */
[----:B-1----:R-:W-:Y:S02]  /*0260*/  FMUL R7, R16, R7 ;  /* 0x0000000710077220 */ /* 0x002fe40000400000 */
[----:B------:R1:W5:Y:S01]  /*0270*/  LDG.E.EL.128 R16, desc[UR6][R30.64+0xc0] ;  /* 0x0000c0061e107981 */ /* 0x000362000c2e1d00 */
[C---:B------:R-:W-:Y:S02]  /*0280*/  FSETP.GT.AND P0, PT, |R20|.reuse, 8.50705917302346158658e+37, PT ;  /* 0x7e8000001400780b */ /* 0x040fe40003f04200 */
[----:B------:R-:W-:-:S11]  /*0290*/  FSETP.GEU.AND P2, PT, |R20|, 1.175494350822287508e-38, PT ;  /* 0x008000001400780b */ /* 0x000fd60003f4e200 */
[----:B------:R-:W-:-:S04]  /*02a0*/  @P0 FMUL R20, R20, 0.25 ;  /* 0x3e80000014140820 */ /* 0x000fc80000400000 */
[----:B------:R-:W-:-:S04]  /*02b0*/  @!P2 FMUL R20, R20, 16777216 ;  /* 0x4b8000001414a820 */ /* 0x000fc80000400000 */
[----:B------:R-:W1:Y:S01]  /*02c0*/  MUFU.RCP R3, R20 ;  /* 0x0000001400037308 */ /* 0x000e620000001000 */
[----:B------:R-:W-:Y:S01]  /*02d0*/  @P0 FMUL R4, R4, 0.25 ;  /* 0x3e80000004040820 */ /* 0x000fe20000400000 */
[C---:B------:R-:W-:Y:S02]  /*02e0*/  FSETP.GT.AND P6, PT, |R21|.reuse, 8.50705917302346158658e+37, PT ;  /* 0x7e8000001500780b */ /* 0x040fe40003fc4200 */
[----:B------:R-:W-:Y:S01]  /*02f0*/  FSETP.GEU.AND P1, PT, |R21|, 1.175494350822287508e-38, PT ;  /* 0x008000001500780b */ /* 0x000fe20003f2e200 */
[----:B------:R-:W-:Y:S01]  /*0300*/  @!P2 FMUL R4, R4, 16777216 ;  /* 0x4b8000000404a820 */ /* 0x000fe20000400000 */
[C---:B------:R-:W-:Y:S02]  /*0310*/  FSETP.GT.AND P2, PT, |R22|.reuse, 8.50705917302346158658e+37, PT ;  /* 0x7e8000001600780b */ /* 0x040fe40003f44200 */
[----:B------:R-:W-:Y:S01]  /*0320*/  FSETP.GEU.AND P3, PT, |R22|, 1.175494350822287508e-38, PT ;  /* 0x008000001600780b */ /* 0x000fe20003f6e200 */
[----:B01----:R-:W-:Y:S01]  /*0330*/  FMUL R4, R3, R4 ;  /* 0x0000000403047220 */ /* 0x003fe20000400000 */
[----:B---3--:R-:W-:-:S05]  /*0340*/  FMUL R3, R24, 1.4426950216293334961 ;  /* 0x3fb8aa3b18037820 */ /* 0x008fca0000400000 */
[----:B------:R-:W-:Y:S01]  /*0350*/  @P6 FMUL R21, R21, 0.25 ;  /* 0x3e80000015156820 */ /* 0x000fe20000400000 */
[----:B------:R-:W-:-:S03]  /*0360*/  FSETP.GEU.AND P0, PT, R3, -126, PT ;  /* 0xc2fc00000300780b */ /* 0x000fc60003f0e000 */
[----:B------:R-:W-:Y:S01]  /*0370*/  @!P1 FMUL R21, R21, 16777216 ;  /* 0x4b80000015159820 */ /* 0x000fe20000400000 */
[----:B------:R-:W-:Y:S01]  /*0380*/  @P2 FMUL R22, R22, 0.25 ;  /* 0x3e80000016162820 */ /* 0x000fe20000400000 */
[----:B------:R-:W-:-:S03]  /*0390*/  @P6 FMUL R5, R5, 0.25 ;  /* 0x3e80000005056820 */ /* 0x000fc60000400000 */
[----:B------:R-:W-:Y:S01]  /*03a0*/  @!P3 FMUL R22, R22, 16777216 ;  /* 0x4b8000001616b820 */ /* 0x000fe20000400000 */
[----:B------:R-:W-:-:S04]  /*03b0*/  @!P1 FMUL R5, R5, 16777216 ;  /* 0x4b80000005059820 */ /* 0x000fc80000400000 */
[----:B------:R-:W-:-:S06]  /*03c0*/  @!P0 FMUL R3, R3, 0.5 ;  /* 0x3f00000003038820 */ /* 0x000fcc0000400000 */
[----:B------:R-:W0:Y:S01]  /*03d0*/  MUFU.EX2 R3, R3 ;  /* 0x0000000300037308 */ /* 0x000e220000000800 */
[----:B------:R-:W-:-:S04]  /*03e0*/  @P2 FMUL R6, R6, 0.25 ;  /* 0x3e80000006062820 */ /* 0x000fc80000400000 */
[----:B------:R-:W-:Y:S01]  /*03f0*/  @!P3 FMUL R6, R6, 16777216 ;  /* 0x4b8000000606b820 */ /* 0x000fe20000400000 */
[----:B------:R-:W-:-:S05]  /*0400*/  FMUL R20, R25, 1.4426950216293334961 ;  /* 0x3fb8aa3b19147820 */ /* 0x000fca0000400000 */
[----:B------:R-:W-:Y:S01]  /*0410*/  FSETP.GEU.AND P4, PT, R20, -126, PT ;  /* 0xc2fc00001400780b */ /* 0x000fe20003f8e000 */
[----:B0-----:R-:W-:-:S12]  /*0420*/  @!P0 FMUL R3, R3, R3 ;  /* 0x0000000303038220 */ /* 0x001fd80000400000 */
[----:B------:R-:W-:-:S06]  /*0430*/  @!P4 FMUL R20, R20, 0.5 ;  /* 0x3f0000001414c820 */ /* 0x000fcc0000400000 */
[----:B------:R-:W0:Y:S02]  /*0440*/  MUFU.EX2 R20, R20 ;  /* 0x0000001400147308 */ /* 0x000e240000000800 */
[----:B0-----:R-:W-:Y:S01]  /*0450*/  @!P4 FMUL R20, R20, R20 ;  /* 0x000000141414c220 */ /* 0x001fe20000400000 */
[----:B--2---:R-:W-:-:S05]  /*0460*/  FMUL R23, R8, 1.4426950216293334961 ;  /* 0x3fb8aa3b08177820 */ /* 0x004fca0000400000 */
[----:B------:R-:W-:Y:S01]  /*0470*/  FSETP.GEU.AND P5, PT, R23, -126, PT ;  /* 0xc2fc00001700780b */ /* 0x000fe20003fae000 */
[----:B------:R-:W0:Y:S01]  /*0480*/  MUFU.RCP R8, R21 ;  /* 0x0000001500087308 */ /* 0x000e220000001000 */
[----:B------:R-:W-:-:S07]  /*0490*/  FMUL R24, R9, 1.4426950216293334961 ;  /* 0x3fb8aa3b09187820 */ /* 0x000fce0000400000 */
[----:B------:R1:W2:Y:S04]  /*04a0*/  MUFU.RCP R9, R22 ;  /* 0x0000001600097308 */ /* 0x0002a80000001000 */
[----:B------:R-:W-:-:S04]  /*04b0*/  @!P5 FMUL R23, R23, 0.5 ;  /* 0x3f0000001717d820 */ /* 0x000fc80000400000 */
[----:B------:R-:W3:Y:S01]  /*04c0*/  MUFU.EX2 R30, R23 ;  /* 0x00000017001e7308 */ /* 0x000ee20000000800 */
[----:B0-----:R-:W-:Y:S01]  /*04d0*/  FMUL R5, R8, R5 ;  /* 0x0000000508057220 */ /* 0x001fe20000400000 */
[----:B------:R-:W-:-:S03]  /*04e0*/  FSETP.GEU.AND P6, PT, R24, -126, PT ;  /* 0xc2fc00001800780b */ /* 0x000fc60003fce000 */
[C---:B-1----:R-:W-:Y:S01]  /*04f0*/  FMUL R22, R5.reuse, 8388608 ;  /* 0x4b00000005167820 */ /* 0x042fe20000400000 */
[----:B------:R-:W-:Y:S01]  /*0500*/  FSETP.GEU.AND P1, PT, R5, 1.175494350822287508e-38, PT ;  /* 0x008000000500780b */ /* 0x000fe20003f2e000 */
[----:B--2---:R-:W-:-:S03]  /*0510*/  FMUL R6, R9, R6 ;  /* 0x0000000609067220 */ /* 0x004fc60000400000 */
[----:B------:R-:W-:Y:S01]  /*0520*/  FSEL R22, R22, R5, !P1 ;  /* 0x0000000516167208 */ /* 0x000fe20004800000 */
[----:B------:R-:W-:-:S03]  /*0530*/  IMAD.WIDE.U32 R8, R2, 0x4, R28 ;  /* 0x0000000402087825 */ /* 0x000fc600078e001c */
[----:B------:R-:W-:Y:S01]  /*0540*/  IADD3 R2, R22, -0x3f2aaaab, RZ ;  /* 0xc0d5555516027810 */ /* 0x000fe20007ffe0ff */
[----:B---3--:R-:W-:Y:S01]  /*0550*/  @!P5 FMUL R30, R30, R30 ;  /* 0x0000001e1e1ed220 */ /* 0x008fe20000400000 */
[----:B------:R-:W-:-:S03]  /*0560*/  @!P6 FMUL R24, R24, 0.5 ;  /* 0x3f0000001818e820 */ /* 0x000fc60000400000 */
[----:B------:R-:W-:Y:S01]  /*0570*/  FADD R21, R3, R30 ;  /* 0x0000001e03157221 */ /* 0x000fe20000000000 */
[----:B------:R-:W-:Y:S01]  /*0580*/  LOP3.LUT R3, R2, 0xff800000, RZ, 0xc0, !PT ;  /* 0xff80000002037812 */ /* 0x000fe200078ec0ff */
[----:B------:R-:W-:Y:S01]  /*0590*/  HFMA2.MMA R2, -RZ, RZ, 1.5048828125, 33.21875 ;  /* 0x3e055027ff027435 */ /* 0x000fe200000001ff */
[----:B------:R0:W1:Y:S02]  /*05a0*/  MUFU.EX2 R25, R24 ;  /* 0x0000001800197308 */ /* 0x0000640000000800 */
[----:B------:R-:W-:Y:S01]  /*05b0*/  IADD3 R23, R22, -R3, RZ ;  /* 0x8000000316177210 */ /* 0x000fe20007ffe0ff */
[----:B----4-:R-:W-:Y:S01]  /*05c0*/  FMUL R28, R12, 1.4426950216293334961 ;  /* 0x3fb8aa3b0c1c7820 */ /* 0x010fe20000400000 */
[----:B0-----:R-:W-:Y:S02]  /*05d0*/  I2FP.F32.S32 R24, R3 ;  /* 0x0000000300187245 */ /* 0x001fe40000201400 */
[----:B------:R-:W-:Y:S01]  /*05e0*/  FSEL R3, RZ, -23, P1 ;  /* 0xc1b80000ff037808 */ /* 0x000fe20000800000 */
[----:B------:R-:W-:Y:S01]  /*05f0*/  FADD R23, R23, -1 ;  /* 0xbf80000017177421 */ /* 0x000fe20000000000 */
[----:B------:R-:W-:-:S03]  /*0600*/  FSETP.GEU.AND P1, PT, R28, -126, PT ;  /* 0xc2fc00001c00780b */ /* 0x000fc60003f2e000 */
[----:B------:R-:W-:Y:S01]  /*0610*/  FFMA.FTZ R3, R24, 1.1920928955078125e-07, R3 ;  /* 0x3400000018037823 */ /* 0x000fe20000010003 */
[----:B------:R-:W-:-:S04]  /*0620*/  FFMA.FTZ R24, R23, -R2, 0.14084610342979431152 ;  /* 0x3e1039f617187423 */ /* 0x000fc80000010802 */
[----:B------:R-:W-:-:S04]  /*0630*/  FFMA.FTZ R24, R23, R24, -0.12148627638816833496 ;  /* 0xbdf8cdcc17187423 */ /* 0x000fc80000010018 */
[----:B------:R-:W-:Y:S01]  /*0640*/  FFMA.FTZ R24, R23, R24, 0.13980610668659210205 ;  /* 0x3e0f295517187423 */ /* 0x000fe20000010018 */
[----:B------:R-:W-:-:S03]  /*0650*/  @!P1 FMUL R28, R28, 0.5 ;  /* 0x3f0000001c1c9820 */ /* 0x000fc60000400000 */
[----:B------:R-:W-:Y:S01]  /*0660*/  FFMA.FTZ R24, R23, R24, -0.16684235632419586182 ;  /* 0xbe2ad8b917187423 */ /* 0x000fe20000010018 */
[----:B------:R-:W-:-:S03]  /*0670*/  FMUL R13, R13, 1.4426950216293334961 ;  /* 0x3fb8aa3b0d0d7820 */ /* 0x000fc60000400000 */
[----:B------:R-:W-:Y:S01]  /*0680*/  FFMA.FTZ R24, R23, R24, 0.20012299716472625732 ;  /* 0x3e4ced0b17187423 */ /* 0x000fe20000010018 */
[----:B------:R-:W0:Y:S01]  /*0690*/  MUFU.EX2 R28, R28 ;  /* 0x0000001c001c7308 */ /* 0x000e220000000800 */
[----:B-----5:R-:W-:Y:S01]  /*06a0*/  FMUL R16, R16, 1.4426950216293334961 ;  /* 0x3fb8aa3b10107820 */ /* 0x020fe20000400000 */
[----:B------:R-:W-:Y:S01]  /*06b0*/  FSETP.GEU.AND P4, PT, R13, -126, PT ;  /* 0xc2fc00000d00780b */ /* 0x000fe20003f8e000 */
[C---:B------:R-:W-:Y:S01]  /*06c0*/  FFMA.FTZ R24, R23.reuse, R24, -0.24999669194221496582 ;  /* 0xbe7fff2217187423 */ /* 0x040fe20000010018 */
[----:B------:R-:W-:Y:S02]  /*06d0*/  ISETP.GE.U32.AND P0, PT, R22, 0x7f800000, PT ;  /* 0x7f8000001600780c */ /* 0x000fe40003f06070 */
[----:B------:R-:W-:Y:S01]  /*06e0*/  FSETP.GEU.AND P2, PT, R16, -126, PT ;  /* 0xc2fc00001000780b */ /* 0x000fe20003f4e000 */
[----:B------:R-:W-:Y:S01]  /*06f0*/  FFMA.FTZ R24, R23, R24, 0.33333182334899902344 ;  /* 0x3eaaaa7817187423 */ /* 0x000fe20000010018 */
[----:B-1----:R-:W-:-:S03]  /*0700*/  @!P6 FMUL R25, R25, R25 ;  /* 0x000000191919e220 */ /* 0x002fc60000400000 */
[----:B------:R-:W-:Y:S01]  /*0710*/  FFMA.FTZ R24, R23, R24, -0.5 ;  /* 0xbf00000017187423 */ /* 0x000fe20000010018 */
[----:B------:R-:W-:Y:S01]  /*0720*/  FMUL R12, R26, 1.4426950216293334961 ;  /* 0x3fb8aa3b1a0c7820 */ /* 0x000fe20000400000 */
[----:B------:R-:W-:Y:S02]  /*0730*/  FMUL R26, R27, 1.4426950216293334961 ;  /* 0x3fb8aa3b1b1a7820 */ /* 0x000fe40000400000 */
[----:B------:R-:W-:Y:S01]  /*0740*/  FMUL R24, R23, R24 ;  /* 0x0000001817187220 */ /* 0x000fe20000400000 */
[----:B------:R-:W-:Y:S01]  /*0750*/  @!P4 FMUL R13, R13, 0.5 ;  /* 0x3f0000000d0dc820 */ /* 0x000fe20000400000 */
[----:B0-----:R-:W-:Y:S01]  /*0760*/  @!P1 FMUL R28, R28, R28 ;  /* 0x0000001c1c1c9220 */ /* 0x001fe20000400000 */
[----:B------:R-:W-:Y:S01]  /*0770*/  FMUL R27, R4, 8388608 ;  /* 0x4b000000041b7820 */ /* 0x000fe20000400000 */
[----:B------:R-:W-:Y:S01]  /*0780*/  FADD R20, R20, R25 ;  /* 0x0000001914147221 */ /* 0x000fe20000000000 */
[----:B------:R-:W-:Y:S01]  /*0790*/  FSETP.GEU.AND P1, PT, R4, 1.175494350822287508e-38, PT ;  /* 0x008000000400780b */ /* 0x000fe20003f2e000 */
[----:B------:R-:W-:Y:S01]  /*07a0*/  FFMA.FTZ R24, R23, R24, R23 ;  /* 0x0000001817187223 */ /* 0x000fe20000010017 */
[----:B------:R-:W-:Y:S01]  /*07b0*/  @P0 MOV R25, 0x7f800000 ;  /* 0x7f80000000190802 */ /* 0x000fe20000000f00 */
[----:B------:R0:W-:Y:S01]  /*07c0*/  MUFU.EX2 R23, R13 ;  /* 0x0000000d00177308 */ /* 0x0001e20000000800 */
[----:B------:R-:W-:Y:S01]  /*07d0*/  @!P2 FMUL R16, R16, 0.5 ;  /* 0x3f0000001010a820 */ /* 0x000fe20000400000 */
[----:B------:R-:W-:-:S02]  /*07e0*/  FFMA.FTZ R3, R3, 0.69314718246459960938, R24 ;  /* 0x3f31721803037823 */ /* 0x000fc40000010018 */
[----:B------:R-:W-:Y:S01]  /*07f0*/  @P0 FFMA.FTZ R3, R22, R25, +INF ;  /* 0x7f80000016030423 */ /* 0x000fe20000010019 */
[----:B0-----:R-:W-:-:S03]  /*0800*/  FSEL R13, R27, R4, !P1 ;  /* 0x000000041b0d7208 */ /* 0x001fc60004800000 */
[----:B------:R0:W1:Y:S01]  /*0810*/  MUFU.EX2 R25, R16 ;  /* 0x0000001000197308 */ /* 0x0000620000000800 */
[----:B------:R-:W-:Y:S02]  /*0820*/  FSETP.GEU.AND P5, PT, R26, -126, PT ;  /* 0xc2fc00001a00780b */ /* 0x000fe40003fae000 */
[----:B0-----:R-:W-:-:S04]  /*0830*/  IADD3 R16, R13, -0x3f2aaaab, RZ ;  /* 0xc0d555550d107810 */ /* 0x001fc80007ffe0ff */
[----:B------:R-:W-:Y:S02]  /*0840*/  LOP3.LUT R16, R16, 0xff800000, RZ, 0xc0, !PT ;  /* 0xff80000010107812 */ /* 0x000fe400078ec0ff */
[----:B------:R-:W-:Y:S02]  /*0850*/  FSETP.GEU.AND P3, PT, R12, -126, PT ;  /* 0xc2fc00000c00780b */ /* 0x000fe40003f6e000 */
[----:B------:R-:W-:Y:S01]  /*0860*/  IADD3 R27, R13, -R16, RZ ;  /* 0x800000100d1b7210 */ /* 0x000fe20007ffe0ff */
[----:B------:R-:W-:-:S04]  /*0870*/  FMUL R24, R10, 1.4426950216293334961 ;  /* 0x3fb8aa3b0a187820 */ /* 0x000fc80000400000 */
[----:B------:R-:W-:Y:S01]  /*0880*/  FADD R27, R27, -1 ;  /* 0xbf8000001b1b7421 */ /* 0x000fe20000000000 */
[----:B------:R-:W-:-:S03]  /*0890*/  @!P5 FMUL R26, R26, 0.5 ;  /* 0x3f0000001a1ad820 */ /* 0x000fc60000400000 */
[----:B------:R-:W-:Y:S01]  /*08a0*/  FFMA.FTZ R10, R27, -R2, 0.14084610342979431152 ;  /* 0x3e1039f61b0a7423 */ /* 0x000fe20000010802 */
[----:B------:R-:W-:Y:S01]  /*08b0*/  FADD R28, R21, R28 ;  /* 0x0000001c151c7221 */ /* 0x000fe20000000000 */
[----:B------:R-:W-:Y:S01]  /*08c0*/  FSETP.NEU.AND P0, PT, R22, RZ, PT ;  /* 0x000000ff1600720b */ /* 0x000fe20003f0d000 */
[----:B------:R0:W-:Y:S01]  /*08d0*/  MUFU.EX2 R21, R26 ;  /* 0x0000001a00157308 */ /* 0x0001e20000000800 */
[----:B------:R-:W-:Y:S01]  /*08e0*/  FMUL R22, R11, 1.4426950216293334961 ;  /* 0x3fb8aa3b0b167820 */ /* 0x000fe20000400000 */
[----:B------:R-:W-:Y:S01]  /*08f0*/  @!P3 FMUL R12, R12, 0.5 ;  /* 0x3f0000000c0cb820 */ /* 0x000fe20000400000 */
[----:B0-----:R-:W-:Y:S02]  /*0900*/  FFMA.FTZ R26, R27, R10, -0.12148627638816833496 ;  /* 0xbdf8cdcc1b1a7423 */ /* 0x001fe4000001000a */
[----:B------:R-:W2:Y:S03]  /*0910*/  LDG.E.128 R8, desc[UR6][R8.64] ;  /* 0x0000000608087981 */ /* 0x000ea6000c1e1d00 */
[----:B------:R-:W0:Y:S01]  /*0920*/  MUFU.EX2 R12, R12 ;  /* 0x0000000c000c7308 */ /* 0x000e220000000800 */
[----:B-1----:R-:W-:Y:S01]  /*0930*/  @!P2 FMUL R25, R25, R25 ;  /* 0x000000191919a220 */ /* 0x002fe20000400000 */
[----:B------:R-:W-:Y:S01]  /*0940*/  FSETP.GEU.AND P2, PT, R22, -126, PT ;  /* 0xc2fc00001600780b */ /* 0x000fe20003f4e000 */
[----:B------:R-:W-:Y:S01]  /*0950*/  @!P4 FMUL R23, R23, R23 ;  /* 0x000000171717c220 */ /* 0x000fe20000400000 */
[----:B------:R-:W-:Y:S01]  /*0960*/  FSETP.GEU.AND P4, PT, R24, -126, PT ;  /* 0xc2fc00001800780b */ /* 0x000fe20003f8e000 */
[----:B------:R-:W-:Y:S01]  /*0970*/  FMUL R17, R17, 1.4426950216293334961 ;  /* 0x3fb8aa3b11117820 */ /* 0x000fe20000400000 */
[----:B0-----:R-:W-:-:S04]  /*0980*/  @!P3 FMUL R12, R12, R12 ;  /* 0x0000000c0c0cb220 */ /* 0x001fc80000400000 */
[----:B------:R-:W-:-:S05]  /*0990*/  FSETP.GEU.AND P3, PT, R17, -126, PT ;  /* 0xc2fc00001100780b */ /* 0x000fca0003f6e000 */
[----:B------:R-:W-:Y:S02]  /*09a0*/  @!P2 FMUL R22, R22, 0.5 ;  /* 0x3f0000001616a820 */ /* 0x000fe40000400000 */
[----:B------:R-:W-:Y:S01]  /*09b0*/  @!P4 FMUL R24, R24, 0.5 ;  /* 0x3f0000001818c820 */ /* 0x000fe20000400000 */
[----:B------:R-:W-:Y:S01]  /*09c0*/  FADD R20, R20, R23 ;  /* 0x0000001714147221 */ /* 0x000fe20000000000 */
[----:B------:R-:W-:Y:S02]  /*09d0*/  FADD R23, R28, R25 ;  /* 0x000000191c177221 */ /* 0x000fe40000000000 */
[----:B------:R0:W1:Y:S08]  /*09e0*/  MUFU.EX2 R25, R24 ;  /* 0x0000001800197308 */ /* 0x0000700000000800 */
[----:B------:R-:W3:Y:S01]  /*09f0*/  MUFU.EX2 R22, R22 ;  /* 0x0000001600167308 */ /* 0x000ee20000000800 */
[----:B------:R-:W-:Y:S01]  /*0a00*/  @!P3 FMUL R17, R17, 0.5 ;  /* 0x3f0000001111b820 */ /* 0x000fe20000400000 */
[----:B------:R-:W-:Y:S01]  /*0a10*/  FMUL R14, R14, 1.4426950216293334961 ;  /* 0x3fb8aa3b0e0e7820 */ /* 0x000fe20000400000 */
[----:B0-----:R-:W-:Y:S01]  /*0a20*/  FMUL R24, R15, 1.4426950216293334961 ;  /* 0x3fb8aa3b0f187820 */ /* 0x001fe20000400000 */
[----:B------:R-:W-:-:S04]  /*0a30*/  @!P5 FMUL R21, R21, R21 ;  /* 0x000000151515d220 */ /* 0x000fc80000400000 */
[----:B------:R-:W0:Y:S01]  /*0a40*/  MUFU.EX2 R17, R17 ;  /* 0x0000001100117308 */ /* 0x000e220000000800 */
[----:B------:R-:W-:Y:S01]  /*0a50*/  FSETP.GEU.AND P5, PT, R14, -126, PT ;  /* 0xc2fc00000e00780b */ /* 0x000fe20003fae000 */
[----:B-1----:R-:W-:Y:S01]  /*0a60*/  @!P4 FMUL R25, R25, R25 ;  /* 0x000000191919c220 */ /* 0x002fe20000400000 */
[----:B------:R-:W-:Y:S01]  /*0a70*/  FSETP.GEU.AND P4, PT, R24, -126, PT ;  /* 0xc2fc00001800780b */ /* 0x000fe20003f8e000 */
[----:B---3--:R-:W-:Y:S01]  /*0a80*/  @!P2 FMUL R22, R22, R22 ;  /* 0x000000161616a220 */ /* 0x008fe20000400000 */
[----:B------:R-:W-:Y:S01]  /*0a90*/  FSETP.GEU.AND P2, PT, R23, 1.175494350822287508e-38, PT ;  /* 0x008000001700780b */ /* 0x000fe20003f4e000 */
[----:B------:R-:W-:Y:S01]  /*0aa0*/  FMUL R18, R18, 1.4426950216293334961 ;  /* 0x3fb8aa3b12127820 */ /* 0x000fe20000400000 */
[----:B0-----:R-:W-:-:S07]  /*0ab0*/  @!P3 FMUL R17, R17, R17 ;  /* 0x000000111111b220 */ /* 0x001fce0000400000 */
[----:B------:R-:W-:Y:S02]  /*0ac0*/  @!P5 FMUL R14, R14, 0.5 ;  /* 0x3f0000000e0ed820 */ /* 0x000fe40000400000 */
[----:B------:R-:W-:Y:S01]  /*0ad0*/  @!P4 FMUL R24, R24, 0.5 ;  /* 0x3f0000001818c820 */ /* 0x000fe20000400000 */
[----:B------:R-:W-:Y:S01]  /*0ae0*/  FADD R20, R20, R17 ;  /* 0x0000001114147221 */ /* 0x000fe20000000000 */
[----:B------:R-:W-:Y:S01]  /*0af0*/  @!P2 FMUL R23, R23, 8388608 ;  /* 0x4b0000001717a820 */ /* 0x000fe20000400000 */
[----:B------:R0:W1:Y:S01]  /*0b00*/  MUFU.EX2 R15, R14 ;  /* 0x0000000e000f7308 */ /* 0x0000620000000800 */
[----:B------:R-:W-:Y:S02]  /*0b10*/  FSETP.GEU.AND P6, PT, R18, -126, PT ;  /* 0xc2fc00001200780b */ /* 0x000fe40003fce000 */
[----:B------:R-:W-:Y:S01]  /*0b20*/  FSETP.GEU.AND P3, PT, R20, 1.175494350822287508e-38, PT ;  /* 0x008000001400780b */ /* 0x000fe20003f6e000 */
[----:B------:R-:W-:-:S04]  /*0b30*/  FFMA.FTZ R26, R27, R26, 0.13980610668659210205 ;  /* 0x3e0f29551b1a7423 */ /* 0x000fc8000001001a */
[----:B------:R-:W3:Y:S01]  /*0b40*/  MUFU.EX2 R24, R24 ;  /* 0x0000001800187308 */ /* 0x000ee20000000800 */
[----:B0-----:R-:W-:-:S04]  /*0b50*/  IADD3 R14, R23, -0x3f2aaaab, RZ ;  /* 0xc0d55555170e7810 */ /* 0x001fc80007ffe0ff */
[----:B------:R-:W-:Y:S01]  /*0b60*/  LOP3.LUT R14, R14, 0xff800000, RZ, 0xc0, !PT ;  /* 0xff8000000e0e7812 */ /* 0x000fe200078ec0ff */
[----:B------:R-:W-:-:S03]  /*0b70*/  FFMA.FTZ R26, R27, R26, -0.16684235632419586182 ;  /* 0xbe2ad8b91b1a7423 */ /* 0x000fc6000001001a */
[----:B------:R-:W-:Y:S01]  /*0b80*/  IADD3 R17, R23, -R14, RZ ;  /* 0x8000000e17117210 */ /* 0x000fe20007ffe0ff */
[----:B------:R-:W-:Y:S01]  /*0b90*/  FADD R21, R21, R22 ;  /* 0x0000001615157221 */ /* 0x000fe20000000000 */
[----:B-1----:R-:W-:Y:S01]  /*0ba0*/  @!P5 FMUL R15, R15, R15 ;  /* 0x0000000f0f0fd220 */ /* 0x002fe20000400000 */
[----:B------:R-:W-:Y:S01]  /*0bb0*/  @!P6 FMUL R18, R18, 0.5 ;  /* 0x3f0000001212e820 */ /* 0x000fe20000400000 */
[----:B------:R-:W-:Y:S01]  /*0bc0*/  FADD R12, R12, R25 ;  /* 0x000000190c0c7221 */ /* 0x000fe20000000000 */
[----:B------:R-:W-:Y:S01]  /*0bd0*/  FMUL R22, R19, 1.4426950216293334961 ;  /* 0x3fb8aa3b13167820 */ /* 0x000fe20000400000 */
[----:B------:R-:W-:Y:S01]  /*0be0*/  @!P3 FMUL R20, R20, 8388608 ;  /* 0x4b0000001414b820 */ /* 0x000fe20000400000 */
[----:B------:R-:W-:Y:S01]  /*0bf0*/  FFMA.FTZ R26, R27, R26, 0.20012299716472625732 ;  /* 0x3e4ced0b1b1a7423 */ /* 0x000fe2000001001a */
[----:B------:R-:W-:Y:S01]  /*0c00*/  FADD R19, R17, -1 ;  /* 0xbf80000011137421 */ /* 0x000fe20000000000 */
[----:B---3--:R-:W-:Y:S01]  /*0c10*/  @!P4 FMUL R24, R24, R24 ;  /* 0x000000181818c220 */ /* 0x008fe20000400000 */
[----:B------:R-:W-:Y:S01]  /*0c20*/  FADD R25, R12, R15 ;  /* 0x0000000f0c197221 */ /* 0x000fe20000000000 */
[----:B------:R-:W-:Y:S01]  /*0c30*/  FFMA.FTZ R26, R27, R26, -0.24999669194221496582 ;  /* 0xbe7fff221b1a7423 */ /* 0x000fe2000001001a */
[----:B------:R-:W-:Y:S01]  /*0c40*/  IADD3 R17, R20, -0x3f2aaaab, RZ ;  /* 0xc0d5555514117810 */ /* 0x000fe20007ffe0ff */
[----:B------:R-:W-:Y:S01]  /*0c50*/  FFMA.FTZ R12, R19, -R2, 0.14084610342979431152 ;  /* 0x3e1039f6130c7423 */ /* 0x000fe20000010802 */
[----:B------:R-:W0:Y:S01]  /*0c60*/  MUFU.EX2 R18, R18 ;  /* 0x0000001200127308 */ /* 0x000e220000000800 */
[----:B------:R-:W-:Y:S01]  /*0c70*/  FADD R15, R21, R24 ;  /* 0x00000018150f7221 */ /* 0x000fe20000000000 */
[----:B------:R-:W-:Y:S01]  /*0c80*/  FFMA.FTZ R26, R27, R26, 0.33333182334899902344 ;  /* 0x3eaaaa781b1a7423 */ /* 0x000fe2000001001a */
[----:B------:R-:W-:Y:S01]  /*0c90*/  LOP3.LUT R17, R17, 0xff800000, RZ, 0xc0, !PT ;  /* 0xff80000011117812 */ /* 0x000fe200078ec0ff */
[----:B------:R-:W-:Y:S01]  /*0ca0*/  FFMA.FTZ R24, R19, R12, -0.12148627638816833496 ;  /* 0xbdf8cdcc13187423 */ /* 0x000fe2000001000c */
[----:B------:R-:W-:Y:S01]  /*0cb0*/  FSETP.GEU.AND P4, PT, R22, -126, PT ;  /* 0xc2fc00001600780b */ /* 0x000fe20003f8e000 */
[----:B------:R-:W-:Y:S01]  /*0cc0*/  FFMA.FTZ R26, R27, R26, -0.5 ;  /* 0xbf0000001b1a7423 */ /* 0x000fe2000001001a */
[----:B------:R-:W-:Y:S01]  /*0cd0*/  IADD3 R21, R20, -R17, RZ ;  /* 0x8000001114157210 */ /* 0x000fe20007ffe0ff */
[----:B------:R-:W-:-:S02]  /*0ce0*/  FFMA.FTZ R24, R19, R24, 0.13980610668659210205 ;  /* 0x3e0f295513187423 */ /* 0x000fc40000010018 */
[----:B------:R-:W-:Y:S02]  /*0cf0*/  FMUL R26, R27, R26 ;  /* 0x0000001a1b1a7220 */ /* 0x000fe40000400000 */
[----:B------:R-:W-:Y:S01]  /*0d00*/  FFMA.FTZ R24, R19, R24, -0.16684235632419586182 ;  /* 0xbe2ad8b913187423 */ /* 0x000fe20000010018 */
[----:B------:R-:W-:Y:S01]  /*0d10*/  FADD R21, R21, -1 ;  /* 0xbf80000015157421 */ /* 0x000fe20000000000 */
[----:B------:R-:W-:Y:S01]  /*0d20*/  FFMA.FTZ R27, R27, R26, R27 ;  /* 0x0000001a1b1b7223 */ /* 0x000fe2000001001b */
[----:B0-----:R-:W-:Y:S01]  /*0d30*/  @!P6 FMUL R18, R18, R18 ;  /* 0x000000121212e220 */ /* 0x001fe20000400000 */
[----:B------:R-:W-:Y:S01]  /*0d40*/  FFMA.FTZ R24, R19, R24, 0.20012299716472625732 ;  /* 0x3e4ced0b13187423 */ /* 0x000fe20000010018 */
[----:B------:R-:W-:Y:S01]  /*0d50*/  FFMA.FTZ R26, R21, -R2, 0.14084610342979431152 ;  /* 0x3e1039f6151a7423 */ /* 0x000fe20000010802 */
[----:B------:R-:W-:Y:S01]  /*0d60*/  @!P4 FMUL R22, R22, 0.5 ;  /* 0x3f0000001616c820 */ /* 0x000fe20000400000 */
[----:B------:R-:W-:Y:S01]  /*0d70*/  FADD R12, R25, R18 ;  /* 0x00000012190c7221 */ /* 0x000fe20000000000 */
[----:B------:R-:W-:Y:S01]  /*0d80*/  FFMA.FTZ R24, R19, R24, -0.24999669194221496582 ;  /* 0xbe7fff2213187423 */ /* 0x000fe20000010018 */
[----:B------:R-:W-:Y:S01]  /*0d90*/  I2FP.F32.S32 R25, R16 ;  /* 0x0000001000197245 */ /* 0x000fe20000201400 */
[----:B------:R-:W-:Y:S01]  /*0da0*/  FFMA.FTZ R26, R21, R26, -0.12148627638816833496 ;  /* 0xbdf8cdcc151a7423 */ /* 0x000fe2000001001a */
[----:B------:R-:W-:Y:S01]  /*0db0*/  FSEL R18, RZ, -23, P1 ;  /* 0xc1b80000ff127808 */ /* 0x000fe20000800000 */
[----:B------:R-:W0:Y:S01]  /*0dc0*/  MUFU.EX2 R16, R22 ;  /* 0x0000001600107308 */ /* 0x000e220000000800 */
[----:B------:R-:W-:Y:S01]  /*0dd0*/  FFMA.FTZ R24, R19, R24, 0.33333182334899902344 ;  /* 0x3eaaaa7813187423 */ /* 0x000fe20000010018 */
[----:B------:R-:W-:-:S02]  /*0de0*/  FFMA.FTZ R26, R21, R26, 0.13980610668659210205 ;  /* 0x3e0f2955151a7423 */ /* 0x000fc4000001001a */
[----:B------:R-:W-:Y:S01]  /*0df0*/  FFMA.FTZ R18, R25, 1.1920928955078125e-07, R18 ;  /* 0x3400000019127823 */ /* 0x000fe20000010012 */
[----:B------:R-:W-:Y:S01]  /*0e00*/  FFMA.FTZ R24, R19, R24, -0.5 ;  /* 0xbf00000013187423 */ /* 0x000fe20000010018 */
[----:B------:R-:W-:Y:S02]  /*0e10*/  FFMA.FTZ R26, R21, R26, -0.16684235632419586182 ;  /* 0xbe2ad8b9151a7423 */ /* 0x000fe4000001001a */
[----:B------:R-:W-:Y:S01]  /*0e20*/  FFMA.FTZ R27, R18, 0.69314718246459960938, R27 ;  /* 0x3f317218121b7823 */ /* 0x000fe2000001001b */
[----:B------:R-:W-:Y:S01]  /*0e30*/  FMUL R18, R19, R24 ;  /* 0x0000001813127220 */ /* 0x000fe20000400000 */
[----:B------:R-:W-:Y:S01]  /*0e40*/  FFMA.FTZ R26, R21, R26, 0.20012299716472625732 ;  /* 0x3e4ced0b151a7423 */ /* 0x000fe2000001001a */
[----:B------:R-:W-:Y:S02]  /*0e50*/  FSETP.GEU.AND P5, PT, R6, 1.175494350822287508e-38, PT ;  /* 0x008000000600780b */ /* 0x000fe40003fae000 */
[----:B------:R-:W-:Y:S01]  /*0e60*/  FFMA.FTZ R18, R19, R18, R19 ;  /* 0x0000001213127223 */ /* 0x000fe20000010013 */
[----:B------:R-:W-:Y:S01]  /*0e70*/  FFMA.FTZ R26, R21, R26, -0.24999669194221496582 ;  /* 0xbe7fff22151a7423 */ /* 0x000fe2000001001a */
[----:B0-----:R-:W-:Y:S01]  /*0e80*/  @!P4 FMUL R16, R16, R16 ;  /* 0x000000101010c220 */ /* 0x001fe20000400000 */
[----:B------:R-:W-:Y:S01]  /*0e90*/  FMUL R19, R6, 8388608 ;  /* 0x4b00000006137820 */ /* 0x000fe20000400000 */
[----:B------:R-:W-:Y:S01]  /*0ea0*/  ISETP.GE.U32.AND P6, PT, R23, 0x7f800000, PT ;  /* 0x7f8000001700780c */ /* 0x000fe20003fc6070 */
[----:B------:R-:W-:Y:S01]  /*0eb0*/  FFMA.FTZ R26, R21, R26, 0.33333182334899902344 ;  /* 0x3eaaaa78151a7423 */ /* 0x000fe2000001001a */
[----:B------:R-:W-:Y:S01]  /*0ec0*/  FADD R15, R15, R16 ;  /* 0x000000100f0f7221 */ /* 0x000fe20000000000 */
[----:B------:R-:W-:-:S02]  /*0ed0*/  FSETP.GEU.AND P1, PT, R12, 1.175494350822287508e-38, PT ;  /* 0x008000000c00780b */ /* 0x000fc40003f2e000 */
[----:B------:R-:W-:Y:S01]  /*0ee0*/  FSEL R16, R19, R6, !P5 ;  /* 0x0000000613107208 */ /* 0x000fe20006800000 */
[C---:B------:R-:W-:Y:S01]  /*0ef0*/  FFMA.FTZ R26, R21.reuse, R26, -0.5 ;  /* 0xbf000000151a7423 */ /* 0x040fe2000001001a */
[----:B------:R-:W-:Y:S02]  /*0f00*/  FSEL R19, RZ, -23, P2 ;  /* 0xc1b80000ff137808 */ /* 0x000fe40001000000 */
[----:B------:R-:W-:Y:S02]  /*0f10*/  IADD3 R25, R16, -0x3f2aaaab, RZ ;  /* 0xc0d5555510197810 */ /* 0x000fe40007ffe0ff */
[----:B------:R-:W-:Y:S01]  /*0f20*/  I2FP.F32.S32 R14, R14 ;  /* 0x0000000e000e7245 */ /* 0x000fe20000201400 */
[----:B------:R-:W-:Y:S01]  /*0f30*/  FMUL R26, R21, R26 ;  /* 0x0000001a151a7220 */ /* 0x000fe20000400000 */
[----:B------:R-:W-:-:S03]  /*0f40*/  LOP3.LUT R25, R25, 0xff800000, RZ, 0xc0, !PT ;  /* 0xff80000019197812 */ /* 0x000fc600078ec0ff */
[----:B------:R-:W-:Y:S01]  /*0f50*/  FFMA.FTZ R29, R14, 1.1920928955078125e-07, R19 ;  /* 0x340000000e1d7823 */ /* 0x000fe20000010013 */
[----:B------:R-:W-:Y:S01]  /*0f60*/  FFMA.FTZ R19, R21, R26, R21 ;  /* 0x0000001a15137223 */ /* 0x000fe20000010015 */
[----:B------:R-:W-:Y:S01]  /*0f70*/  IADD3 R21, R16, -R25, RZ ;  /* 0x8000001910157210 */ /* 0x000fe20007ffe0ff */
[----:B------:R-:W-:Y:S01]  /*0f80*/  @!P1 FMUL R12, R12, 8388608 ;  /* 0x4b0000000c0c9820 */ /* 0x000fe20000400000 */
[----:B------:R-:W-:Y:S01]  /*0f90*/  @P6 MOV R22, 0x7f800000 ;  /* 0x7f80000000166802 */ /* 0x000fe20000000f00 */
[----:B------:R-:W-:Y:S01]  /*0fa0*/  FFMA.FTZ R14, R29, 0.69314718246459960938, R18 ;  /* 0x3f3172181d0e7823 */ /* 0x000fe20000010012 */
[----:B------:R-:W-:Y:S01]  /*0fb0*/  FSETP.NEU.AND P4, PT, R23, RZ, PT ;  /* 0x000000ff1700720b */ /* 0x000fe20003f8d000 */
[----:B------:R-:W-:Y:S02]  /*0fc0*/  FADD R21, R21, -1 ;  /* 0xbf80000015157421 */ /* 0x000fe40000000000 */
[----:B------:R-:W-:Y:S01]  /*0fd0*/  @P6 FFMA.FTZ R14, R23, R22, +INF ;  /* 0x7f800000170e6423 */ /* 0x000fe20000010016 */
[----:B------:R-:W-:Y:S01]  /*0fe0*/  IADD3 R23, R12, -0x3f2aaaab, RZ ;  /* 0xc0d555550c177810 */ /* 0x000fe20007ffe0ff */
[----:B------:R-:W-:Y:S01]  /*0ff0*/  FFMA.FTZ R22, R21, -R2, 0.14084610342979431152 ;  /* 0x3e1039f615167423 */ /* 0x000fe20000010802 */
[----:B------:R-:W-:-:S02]  /*1000*/  FSEL R18, RZ, -23, P5 ;  /* 0xc1b80000ff127808 */ /* 0x000fc40002800000 */
[----:B------:R-:W-:Y:S02]  /*1010*/  I2FP.F32.S32 R25, R25 ;  /* 0x0000001900197245 */ /* 0x000fe40000201400 */
[----:B------:R-:W-:Y:S01]  /*1020*/  LOP3.LUT R23, R23, 0xff800000, RZ, 0xc0, !PT ;  /* 0xff80000017177812 */ /* 0x000fe200078ec0ff */
[----:B------:R-:W-:Y:S02]  /*1030*/  FFMA.FTZ R22, R21, R22, -0.12148627638816833496 ;  /* 0xbdf8cdcc15167423 */ /* 0x000fe40000010016 */
[----:B------:R-:W-:Y:S01]  /*1040*/  FFMA.FTZ R18, R25, 1.1920928955078125e-07, R18 ;  /* 0x3400000019127823 */ /* 0x000fe20000010012 */
[----:B------:R-:W-:Y:S01]  /*1050*/  IADD3 R25, R12, -R23, RZ ;  /* 0x800000170c197210 */ /* 0x000fe20007ffe0ff */
[----:B------:R-:W-:Y:S01]  /*1060*/  FFMA.FTZ R24, R21, R22, 0.13980610668659210205 ;  /* 0x3e0f295515187423 */ /* 0x000fe20000010016 */
[----:B------:R-:W-:Y:S02]  /*1070*/  I2FP.F32.S32 R26, R17 ;  /* 0x00000011001a7245 */ /* 0x000fe40000201400 */
[----:B------:R-:W-:Y:S01]  /*1080*/  FSEL R17, RZ, -23, P3 ;  /* 0xc1b80000ff117808 */ /* 0x000fe20001800000 */
[----:B------:R-:W-:Y:S01]  /*1090*/  FADD R25, R25, -1 ;  /* 0xbf80000019197421 */ /* 0x000fe20000000000 */
[----:B------:R-:W-:-:S03]  /*10a0*/  FFMA.FTZ R24, R21, R24, -0.16684235632419586182 ;  /* 0xbe2ad8b915187423 */ /* 0x000fc60000010018 */
[----:B------:R-:W-:Y:S01]  /*10b0*/  FFMA.FTZ R22, R26, 1.1920928955078125e-07, R17 ;  /* 0x340000001a167823 */ /* 0x000fe20000010011 */
[----:B------:R-:W-:Y:S01]  /*10c0*/  FFMA.FTZ R26, R25, -R2, 0.14084610342979431152 ;  /* 0x3e1039f6191a7423 */ /* 0x000fe20000010802 */
[----:B------:R-:W-:-:S03]  /*10d0*/  FFMA.FTZ R24, R21, R24, 0.20012299716472625732 ;  /* 0x3e4ced0b15187423 */ /* 0x000fc60000010018 */
[----:B------:R-:W-:Y:S01]  /*10e0*/  FFMA.FTZ R26, R25, R26, -0.12148627638816833496 ;  /* 0xbdf8cdcc191a7423 */ /* 0x000fe2000001001a */
[----:B------:R-:W-:-:S03]  /*10f0*/  FFMA.FTZ R24, R21, R24, -0.24999669194221496582 ;  /* 0xbe7fff2215187423 */ /* 0x000fc60000010018 */
[----:B------:R-:W-:Y:S01]  /*1100*/  FFMA.FTZ R26, R25, R26, 0.13980610668659210205 ;  /* 0x3e0f2955191a7423 */ /* 0x000fe2000001001a */
[----:B------:R-:W-:-:S03]  /*1110*/  FFMA.FTZ R24, R21, R24, 0.33333182334899902344 ;  /* 0x3eaaaa7815187423 */ /* 0x000fc60000010018 */
[----:B------:R-:W-:Y:S01]  /*1120*/  FFMA.FTZ R26, R25, R26, -0.16684235632419586182 ;  /* 0xbe2ad8b9191a7423 */ /* 0x000fe2000001001a */
[----:B------:R-:W-:-:S03]  /*1130*/  FFMA.FTZ R24, R21, R24, -0.5 ;  /* 0xbf00000015187423 */ /* 0x000fc60000010018 */
[----:B------:R-:W-:Y:S01]  /*1140*/  FFMA.FTZ R26, R25, R26, 0.20012299716472625732 ;  /* 0x3e4ced0b191a7423 */ /* 0x000fe2000001001a */
[----:B------:R-:W-:-:S03]  /*1150*/  FMUL R24, R21, R24 ;  /* 0x0000001815187220 */ /* 0x000fc60000400000 */
[----:B------:R-:W-:Y:S01]  /*1160*/  FFMA.FTZ R26, R25, R26, -0.24999669194221496582 ;  /* 0xbe7fff22191a7423 */ /* 0x000fe2000001001a */
[----:B------:R-:W-:-:S03]  /*1170*/  FFMA.FTZ R17, R21, R24, R21 ;  /* 0x0000001815117223 */ /* 0x000fc60000010015 */
[----:B------:R-:W-:Y:S01]  /*1180*/  FFMA.FTZ R26, R25, R26, 0.33333182334899902344 ;  /* 0x3eaaaa78191a7423 */ /* 0x000fe2000001001a */
[----:B------:R-:W-:Y:S01]  /*1190*/  FFMA.FTZ R17, R18, 0.69314718246459960938, R17 ;  /* 0x3f31721812117823 */ /* 0x000fe20000010011 */
[C---:B------:R-:W-:Y:S01]  /*11a0*/  FMUL R18, R7.reuse, 8388608 ;  /* 0x4b00000007127820 */ /* 0x040fe20000400000 */
[----:B------:R-:W-:Y:S01]  /*11b0*/  FSETP.GEU.AND P2, PT, R7, 1.175494350822287508e-38, PT ;  /* 0x008000000700780b */ /* 0x000fe20003f4e000 */
[----:B------:R-:W-:-:S03]  /*11c0*/  FFMA.FTZ R26, R25, R26, -0.5 ;  /* 0xbf000000191a7423 */ /* 0x000fc6000001001a */
[----:B------:R-:W-:Y:S01]  /*11d0*/  FSEL R18, R18, R7, !P2 ;  /* 0x0000000712127208 */ /* 0x000fe20005000000 */
[C---:B------:R-:W-:Y:S01]  /*11e0*/  FMUL R26, R25.reuse, R26 ;  /* 0x0000001a191a7220 */ /* 0x040fe20000400000 */
[----:B------:R-:W-:Y:S02]  /*11f0*/  FFMA.FTZ R19, R22, 0.69314718246459960938, R19 ;  /* 0x3f31721816137823 */ /* 0x000fe40000010013 */
[----:B------:R-:W-:Y:S01]  /*1200*/  IADD3 R22, R18, -0x3f2aaaab, RZ ;  /* 0xc0d5555512167810 */ /* 0x000fe20007ffe0ff */
[----:B------:R-:W-:Y:S01]  /*1210*/  FFMA.FTZ R21, R25, R26, R25 ;  /* 0x0000001a19157223 */ /* 0x000fe20000010019 */
[----:B------:R-:W-:Y:S02]  /*1220*/  I2FP.F32.S32 R25, R23 ;  /* 0x0000001700197245 */ /* 0x000fe40000201400 */
[----:B------:R-:W-:Y:S02]  /*1230*/  FSEL R24, RZ, -23, P1 ;  /* 0xc1b80000ff187808 */ /* 0x000fe40000800000 */
[----:B------:R-:W-:-:S03]  /*1240*/  LOP3.LUT R23, R22, 0xff800000, RZ, 0xc0, !PT ;  /* 0xff80000016177812 */ /* 0x000fc600078ec0ff */
[----:B------:R-:W-:Y:S01]  /*1250*/  FFMA.FTZ R24, R25, 1.1920928955078125e-07, R24 ;  /* 0x3400000019187823 */ /* 0x000fe20000010018 */
[----:B------:R-:W-:Y:S02]  /*1260*/  IADD3 R25, R18, -R23, RZ ;  /* 0x8000001712197210 */ /* 0x000fe40007ffe0ff */
[----:B------:R-:W-:-:S03]  /*1270*/  I2FP.F32.S32 R29, R23 ;  /* 0x00000017001d7245 */ /* 0x000fc60000201400 */
[----:B------:R-:W-:-:S04]  /*1280*/  FADD R23, R25, -1 ;  /* 0xbf80000019177421 */ /* 0x000fc80000000000 */
[----:B------:R-:W-:-:S04]  /*1290*/  FFMA.FTZ R26, R23, -R2, 0.14084610342979431152 ;  /* 0x3e1039f6171a7423 */ /* 0x000fc80000010802 */
[----:B------:R-:W-:-:S04]  /*12a0*/  FFMA.FTZ R26, R23, R26, -0.12148627638816833496 ;  /* 0xbdf8cdcc171a7423 */ /* 0x000fc8000001001a */
[----:B------:R-:W-:-:S04]  /*12b0*/  FFMA.FTZ R26, R23, R26, 0.13980610668659210205 ;  /* 0x3e0f2955171a7423 */ /* 0x000fc8000001001a */
[----:B------:R-:W-:Y:S01]  /*12c0*/  FFMA.FTZ R26, R23, R26, -0.16684235632419586182 ;  /* 0xbe2ad8b9171a7423 */ /* 0x000fe2000001001a */
[----:B------:R-:W-:-:S03]  /*12d0*/  FSEL R22, RZ, -23, P2 ;  /* 0xc1b80000ff167808 */ /* 0x000fc60001000000 */
[----:B------:R-:W-:Y:S01]  /*12e0*/  FFMA.FTZ R26, R23, R26, 0.20012299716472625732 ;  /* 0x3e4ced0b171a7423 */ /* 0x000fe2000001001a */
[----:B------:R-:W-:-:S03]  /*12f0*/  FSETP.GEU.AND P2, PT, R15, 1.175494350822287508e-38, PT ;  /* 0x008000000f00780b */ /* 0x000fc60003f4e000 */
[----:B------:R-:W-:-:S04]  /*1300*/  FFMA.FTZ R26, R23, R26, -0.24999669194221496582 ;  /* 0xbe7fff22171a7423 */ /* 0x000fc8000001001a */
[----:B------:R-:W-:-:S04]  /*1310*/  FFMA.FTZ R26, R23, R26, 0.33333182334899902344 ;  /* 0x3eaaaa78171a7423 */ /* 0x000fc8000001001a */
[----:B------:R-:W-:Y:S02]  /*1320*/  FFMA.FTZ R26, R23, R26, -0.5 ;  /* 0xbf000000171a7423 */ /* 0x000fe4000001001a */
[----:B------:R-:W-:Y:S02]  /*1330*/  @!P2 FMUL R15, R15, 8388608 ;  /* 0x4b0000000f0fa820 */ /* 0x000fe40000400000 */
[----:B------:R-:W-:-:S04]  /*1340*/  FMUL R26, R23, R26 ;  /* 0x0000001a171a7220 */ /* 0x000fc80000400000 */
[----:B------:R-:W-:Y:S01]  /*1350*/  FFMA.FTZ R23, R23, R26, R23 ;  /* 0x0000001a17177223 */ /* 0x000fe20000010017 */
[----:B------:R-:W-:Y:S01]  /*1360*/  IADD3 R26, R15, -0x3f2aaaab, RZ ;  /* 0xc0d555550f1a7810 */ /* 0x000fe20007ffe0ff */
[----:B------:R-:W-:-:S03]  /*1370*/  FFMA.FTZ R22, R29, 1.1920928955078125e-07, R22 ;  /* 0x340000001d167823 */ /* 0x000fc60000010016 */
[----:B------:R-:W-:Y:S01]  /*1380*/  LOP3.LUT R26, R26, 0xff800000, RZ, 0xc0, !PT ;  /* 0xff8000001a1a7812 */ /* 0x000fe200078ec0ff */
[----:B------:R-:W-:-:S03]  /*1390*/  FFMA.FTZ R22, R22, 0.69314718246459960938, R23 ;  /* 0x3f31721816167823 */ /* 0x000fc60000010017 */
[----:B------:R-:W-:Y:S02]  /*13a0*/  IADD3 R23, R15, -R26, RZ ;  /* 0x8000001a0f177210 */ /* 0x000fe40007ffe0ff */
[----:B------:R-:W-:-:S03]  /*13b0*/  ISETP.GE.U32.AND P3, PT, R20, 0x7f800000, PT ;  /* 0x7f8000001400780c */ /* 0x000fc60003f66070 */
[----:B------:R-:W-:Y:S01]  /*13c0*/  FADD R23, R23, -1 ;  /* 0xbf80000017177421 */ /* 0x000fe20000000000 */
[----:B------:R-:W-:-:S03]  /*13d0*/  ISETP.GE.U32.AND P1, PT, R13, 0x7f800000, PT ;  /* 0x7f8000000d00780c */ /* 0x000fc60003f26070 */
[----:B------:R-:W-:Y:S01]  /*13e0*/  FFMA.FTZ R2, R23, -R2, 0.14084610342979431152 ;  /* 0x3e1039f617027423 */ /* 0x000fe20000010802 */
[----:B------:R-:W-:-:S03]  /*13f0*/  ISETP.GE.U32.AND P5, PT, R12, 0x7f800000, PT ;  /* 0x7f8000000c00780c */ /* 0x000fc60003fa6070 */
[----:B------:R-:W-:Y:S01]  /*1400*/  FFMA.FTZ R2, R23, R2, -0.12148627638816833496 ;  /* 0xbdf8cdcc17027423 */ /* 0x000fe20000010002 */
[----:B------:R-:W-:-:S03]  /*1410*/  ISETP.GE.U32.AND P6, PT, R18, 0x7f800000, PT ;  /* 0x7f8000001200780c */ /* 0x000fc60003fc6070 */
[C---:B------:R-:W-:Y:S01]  /*1420*/  FFMA.FTZ R2, R23.reuse, R2, 0.13980610668659210205 ;  /* 0x3e0f295517027423 */ /* 0x040fe20000010002 */
[----:B------:R-:W-:Y:S01]  /*1430*/  FFMA.FTZ R21, R24, 0.69314718246459960938, R21 ;  /* 0x3f31721818157823 */ /* 0x000fe20000010015 */
[----:B------:R-:W-:Y:S02]  /*1440*/  @P3 MOV R25, 0x7f800000 ;  /* 0x7f80000000193802 */ /* 0x000fe40000000f00 */
[C---:B------:R-:W-:Y:S01]  /*1450*/  FFMA.FTZ R2, R23.reuse, R2, -0.16684235632419586182 ;  /* 0xbe2ad8b917027423 */ /* 0x040fe20000010002 */
[----:B------:R-:W-:Y:S02]  /*1460*/  @P1 MOV R24, 0x7f800000 ;  /* 0x7f80000000181802 */ /* 0x000fe40000000f00 */
[----:B------:R-:W-:Y:S01]  /*1470*/  @P3 FFMA.FTZ R19, R20, R25, +INF ;  /* 0x7f80000014133423 */ /* 0x000fe20000010019 */
[----:B------:R-:W-:Y:S01]  /*1480*/  FFMA.FTZ R2, R23, R2, 0.20012299716472625732 ;  /* 0x3e4ced0b17027423 */ /* 0x000fe20000010002 */
[----:B------:R-:W-:Y:S01]  /*1490*/  ISETP.GE.U32.AND P3, PT, R16, 0x7f800000, PT ;  /* 0x7f8000001000780c */ /* 0x000fe20003f66070 */
[----:B------:R-:W-:Y:S01]  /*14a0*/  @P1 FFMA.FTZ R27, R13, R24, +INF ;  /* 0x7f8000000d1b1423 */ /* 0x000fe20000010018 */
[----:B------:R-:W-:Y:S01]  /*14b0*/  @P5 MOV R25, 0x7f800000 ;  /* 0x7f80000000195802 */ /* 0x000fe20000000f00 */
[----:B------:R-:W-:Y:S01]  /*14c0*/  FFMA.FTZ R24, R23, R2, -0.24999669194221496582 ;  /* 0xbe7fff2217187423 */ /* 0x000fe20000010002 */
[----:B------:R-:W-:-:S02]  /*14d0*/  FSETP.NEU.AND P1, PT, R13, RZ, PT ;  /* 0x000000ff0d00720b */ /* 0x000fc40003f2d000 */
[----:B------:R-:W-:Y:S02]  /*14e0*/  @P6 MOV R13, 0x7f800000 ;  /* 0x7f800000000d6802 */ /* 0x000fe40000000f00 */
[----:B------:R-:W-:Y:S01]  /*14f0*/  FSEL R2, RZ, -23, P2 ;  /* 0xc1b80000ff027808 */ /* 0x000fe20001000000 */
[----:B------:R-:W-:Y:S01]  /*1500*/  @P5 FFMA.FTZ R21, R12, R25, +INF ;  /* 0x7f8000000c155423 */ /* 0x000fe20000010019 */
[----:B------:R-:W-:Y:S01]  /*1510*/  ISETP.GE.U32.AND P2, PT, R15, 0x7f800000, PT ;  /* 0x7f8000000f00780c */ /* 0x000fe20003f46070 */
[C---:B------:R-:W-:Y:S01]  /*1520*/  FFMA.FTZ R24, R23.reuse, R24, 0.33333182334899902344 ;  /* 0x3eaaaa7817187423 */ /* 0x040fe20000010018 */
[----:B------:R-:W-:Y:S01]  /*1530*/  FSETP.NEU.AND P5, PT, R20, RZ, PT ;  /* 0x000000ff1400720b */ /* 0x000fe20003fad000 */
[----:B------:R-:W-:Y:S01]  /*1540*/  @P6 FFMA.FTZ R22, R18, R13, +INF ;  /* 0x7f80000012166423 */ /* 0x000fe2000001000d */
[----:B------:R-:W-:Y:S02]  /*1550*/  I2FP.F32.S32 R25, R26 ;  /* 0x0000001a00197245 */ /* 0x000fe40000201400 */
[----:B------:R-:W-:Y:S01]  /*1560*/  FSETP.NEU.AND P6, PT, R12, RZ, PT ;  /* 0x000000ff0c00720b */ /* 0x000fe20003fcd000 */
[----:B------:R-:W-:Y:S01]  /*1570*/  FFMA.FTZ R24, R23, R24, -0.5 ;  /* 0xbf00000017187423 */ /* 0x000fe20000010018 */
[----:B------:R-:W-:Y:S01]  /*1580*/  FSEL R13, R14, -INF , P4 ;  /* 0xff8000000e0d7808 */ /* 0x000fe20002000000 */
[----:B------:R-:W-:Y:S01]  /*1590*/  FFMA.FTZ R2, R25, 1.1920928955078125e-07, R2 ;  /* 0x3400000019027823 */ /* 0x000fe20000010002 */
[----:B------:R-:W-:-:S02]  /*15a0*/  FSEL R14, R19, -INF , P5 ;  /* 0xff800000130e7808 */ /* 0x000fc40002800000 */
[----:B------:R-:W-:Y:S01]  /*15b0*/  FSEL R21, R21, -INF , P6 ;  /* 0xff80000015157808 */ /* 0x000fe20003000000 */
[----:B------:R-:W-:Y:S01]  /*15c0*/  FMUL R24, R23, R24 ;  /* 0x0000001817187220 */ /* 0x000fe20000400000 */
[----:B------:R-:W-:Y:S01]  /*15d0*/  @P3 MOV R25, 0x7f800000 ;  /* 0x7f80000000193802 */ /* 0x000fe20000000f00 */
[----:B--2---:R-:W-:Y:S01]  /*15e0*/  FADD R13, R8, -R13 ;  /* 0x8000000d080d7221 */ /* 0x004fe20000000000 */
[----:B------:R-:W-:Y:S01]  /*15f0*/  FADD R8, R9, -R14 ;  /* 0x8000000e09087221 */ /* 0x000fe20000000000 */
[----:B------:R-:W-:Y:S01]  /*1600*/  FADD R9, R10, -R21 ;  /* 0x800000150a097221 */ /* 0x000fe20000000000 */
[----:B------:R-:W-:Y:S01]  /*1610*/  FFMA.FTZ R23, R23, R24, R23 ;  /* 0x0000001817177223 */ /* 0x000fe20000010017 */
[----:B------:R-:W-:Y:S01]  /*1620*/  @P2 MOV R12, 0x7f800000 ;  /* 0x7f800000000c2802 */ /* 0x000fe20000000f00 */
[C---:B------:R-:W-:Y:S01]  /*1630*/  @P3 FFMA.FTZ R17, R16.reuse, R25, +INF ;  /* 0x7f80000010113423 */ /* 0x040fe20000010019 */
[----:B------:R-:W-:Y:S02]  /*1640*/  FSEL R10, R3, -INF , P0 ;  /* 0xff800000030a7808 */ /* 0x000fe40000000000 */
[----:B------:R-:W-:-:S02]  /*1650*/  FSETP.NEU.AND P5, PT, R16, RZ, PT ;  /* 0x000000ff1000720b */ /* 0x000fc40003fad000 */
[----:B------:R-:W-:Y:S01]  /*1660*/  FSEL R27, R27, -INF , P1 ;  /* 0xff8000001b1b7808 */ /* 0x000fe20000800000 */
[----:B------:R-:W-:Y:S01]  /*1670*/  FFMA.FTZ R2, R2, 0.69314718246459960938, R23 ;  /* 0x3f31721802027823 */ /* 0x000fe20000010017 */
[----:B------:R-:W-:Y:S01]  /*1680*/  FSETP.NEU.AND P4, PT, R18, RZ, PT ;  /* 0x000000ff1200720b */ /* 0x000fe20003f8d000 */
[----:B------:R-:W-:Y:S01]  /*1690*/  @P2 FFMA.FTZ R2, R15, R12, +INF ;  /* 0x7f8000000f022423 */ /* 0x000fe2000001000c */
[----:B------:R-:W-:Y:S01]  /*16a0*/  FMUL R10, R5, R10 ;  /* 0x0000000a050a7220 */ /* 0x000fe20000400000 */
[----:B------:R-:W-:Y:S01]  /*16b0*/  FSEL R17, R17, -INF , P5 ;  /* 0xff80000011117808 */ /* 0x000fe20002800000 */
[C---:B------:R-:W-:Y:S01]  /*16c0*/  FMUL R27, R4.reuse, R27 ;  /* 0x0000001b041b7220 */ /* 0x040fe20000400000 */
[----:B------:R-:W-:Y:S02]  /*16d0*/  FSETP.NEU.AND P2, PT, R5, RZ, PT ;  /* 0x000000ff0500720b */ /* 0x000fe40003f4d000 */
[----:B------:R-:W-:Y:S01]  /*16e0*/  FSETP.NEU.AND P1, PT, R4, RZ, PT ;  /* 0x000000ff0400720b */ /* 0x000fe20003f2d000 */
[----:B------:R-:W-:Y:S01]  /*16f0*/  FMUL R17, R6, R17 ;  /* 0x0000001106117220 */ /* 0x000fe20000400000 */
[----:B------:R-:W-:-:S02]  /*1700*/  FSEL R22, R22, -INF , P4 ;  /* 0xff80000016167808 */ /* 0x000fc40002000000 */
[----:B------:R-:W-:Y:S02]  /*1710*/  FSEL R10, R10, RZ, P2 ;  /* 0x000000ff0a0a7208 */ /* 0x000fe40001000000 */
[----:B------:R-:W-:Y:S02]  /*1720*/  FSETP.NAN.FTZ.AND P0, PT, |R5|, |R5|, PT ;  /* 0x400000050500720b */ /* 0x000fe40003f18200 */
[----:B------:R-:W-:Y:S02]  /*1730*/  FSETP.NAN.FTZ.AND P4, PT, |R4|, |R4|, PT ;  /* 0x400000040400720b */ /* 0x000fe40003f98200 */
[----:B------:R-:W-:Y:S02]  /*1740*/  FSETP.NEU.AND P2, PT, R6, RZ, PT ;  /* 0x000000ff0600720b */ /* 0x000fe40003f4d000 */
[----:B------:R-:W-:Y:S01]  /*1750*/  FSEL R27, R27, RZ, P1 ;  /* 0x000000ff1b1b7208 */ /* 0x000fe20000800000 */
[----:B------:R-:W-:Y:S01]  /*1760*/  FMUL R22, R7, R22 ;  /* 0x0000001607167220 */ /* 0x000fe20000400000 */
[----:B------:R-:W-:-:S02]  /*1770*/  FSETP.NEU.AND P3, PT, R15, RZ, PT ;  /* 0x000000ff0f00720b */ /* 0x000fc40003f6d000 */
[----:B------:R-:W-:Y:S02]  /*1780*/  FSETP.NEU.AND P5, PT, R7, RZ, PT ;  /* 0x000000ff0700720b */ /* 0x000fe40003fad000 */
[----:B------:R-:W-:Y:S02]  /*1790*/  FSETP.NAN.FTZ.AND P6, PT, |R6|, |R6|, PT ;  /* 0x400000060600720b */ /* 0x000fe40003fd8200 */
[----:B------:R-:W-:Y:S02]  /*17a0*/  FSEL R17, R17, RZ, P2 ;  /* 0x000000ff11117208 */ /* 0x000fe40001000000 */
[----:B------:R-:W-:Y:S02]  /*17b0*/  FSEL R10, R10, +QNAN , !P0 ;  /* 0x7fc000000a0a7808 */ /* 0x000fe40004000000 */
[----:B------:R-:W-:Y:S02]  /*17c0*/  FSEL R27, R27, +QNAN , !P4 ;  /* 0x7fc000001b1b7808 */ /* 0x000fe40006000000 */
[----:B------:R-:W-:Y:S01]  /*17d0*/  FSETP.NAN.FTZ.AND P1, PT, |R7|, |R7|, PT ;  /* 0x400000070700720b */ /* 0x000fe20003f38200 */
[----:B------:R-:W-:Y:S01]  /*17e0*/  FFMA R8, -R5, R8, R10 ;  /* 0x0000000805087223 */ /* 0x000fe2000000010a */
[----:B------:R-:W-:Y:S01]  /*17f0*/  FSEL R2, R2, -INF , P3 ;  /* 0xff80000002027808 */ /* 0x000fe20001800000 */
[----:B------:R-:W-:Y:S01]  /*1800*/  FFMA R13, -R4, R13, R27 ;  /* 0x0000000d040d7223 */ /* 0x000fe2000000011b */
[----:B------:R-:W-:-:S02]  /*1810*/  FSEL R22, R22, RZ, P5 ;  /* 0x000000ff16167208 */ /* 0x000fc40002800000 */
[----:B------:R-:W-:Y:S01]  /*1820*/  FSEL R17, R17, +QNAN , !P6 ;  /* 0x7fc0000011117808 */ /* 0x000fe20007000000 */
[----:B------:R-:W-:Y:S01]  /*1830*/  FADD R2, R11, -R2 ;  /* 0x800000020b027221 */ /* 0x000fe20000000000 */
[----:B------:R-:W-:Y:S01]  /*1840*/  FSEL R22, R22, +QNAN , !P1 ;  /* 0x7fc0000016167808 */ /* 0x000fe20004800000 */
[----:B------:R-:W-:Y:S02]  /*1850*/  FADD R8, R8, R13 ;  /* 0x0000000d08087221 */ /* 0x000fe40000000000 */
[----:B------:R-:W-:Y:S02]  /*1860*/  FFMA R9, -R6, R9, R17 ;  /* 0x0000000906097223 */ /* 0x000fe40000000111 */
[----:B------:R-:W-:Y:S02]  /*1870*/  FFMA R2, -R7, R2, R22 ;  /* 0x0000000207027223 */ /* 0x000fe40000000116 */
[----:B------:R-:W-:-:S04]  /*1880*/  FADD R9, R9, R8 ;  /* 0x0000000809097221 */ /* 0x000fc80000000000 */
[----:B------:R-:W-:-:S05]  /*1890*/  FADD R2, R2, R9 ;  /* 0x0000000902027221 */ /* 0x000fca0000000000 */
[----:B------:R-:W0:Y:S02]  /*18a0*/  SHFL.BFLY PT, R3, R2, 0x10, 0x1f ;  /* 0x0e001f0002037f89 */ /* 0x000e2400000e0000 */
[----:B0-----:R-:W-:-:S05]  /*18b0*/  FADD R3, R2, R3 ;  /* 0x0000000302037221 */ /* 0x001fca0000000000 */
[----:B------:R-:W0:Y:S02]  /*18c0*/  SHFL.BFLY PT, R4, R3, 0x8, 0x1f ;  /* 0x0d001f0003047f89 */ /* 0x000e2400000e0000 */
[----:B0-----:R-:W-:-:S05]  /*18d0*/  FADD R4, R3, R4 ;  /* 0x0000000403047221 */ /* 0x001fca0000000000 */
[----:B------:R-:W0:Y:S01]  /*18e0*/  SHFL.BFLY PT, R5, R4, 0x4, 0x1f ;  /* 0x0c801f0004057f89 */ /* 0x000e2200000e0000 */
[----:B------:R-:W1:Y:S01]  /*18f0*/  S2R R8, SR_TID.X ;  /* 0x0000000000087919 */ /* 0x000e620000002100 */
[----:B0-----:R-:W-:-:S05]  /*1900*/  FADD R5, R4, R5 ;  /* 0x0000000504057221 */ /* 0x001fca0000000000 */
[----:B------:R-:W0:Y:S01]  /*1910*/  SHFL.BFLY PT, R6, R5, 0x2, 0x1f ;  /* 0x0c401f0005067f89 */ /* 0x000e2200000e0000 */
[----:B------:R-:W2:Y:S01]  /*1920*/  S2UR UR5, SR_CgaCtaId ;  /* 0x00000000000579c3 */ /* 0x000ea20000008800 */
[----:B0-----:R-:W-:-:S05]  /*1930*/  FADD R6, R5, R6 ;  /* 0x0000000605067221 */ /* 0x001fca0000000000 */
[----:B------:R-:W0:Y:S01]  /*1940*/  SHFL.BFLY PT, R7, R6, 0x1, 0x1f ;  /* 0x0c201f0006077f89 */ /* 0x000e2200000e0000 */
[----:B-1----:R-:W-:Y:S01]  /*1950*/  LOP3.LUT P0, RZ, R8, 0x1f, RZ, 0xc0, !PT ;  /* 0x0000001f08ff7812 */ /* 0x002fe2000780c0ff */
[----:B------:R-:W-:Y:S01]  /*1960*/  UMOV UR4, 0x400 ;  /* 0x0000040000047882 */ /* 0x000fe20000000000 */
[----:B------:R-:W-:Y:S01]  /*1970*/  SHF.R.U32.HI R2, RZ, 0x3, R8 ;  /* 0x00000003ff027819 */ /* 0x000fe20000011608 */
[----:B--2---:R-:W-:-:S03]  /*1980*/  UPRMT UR4, UR5, 0x654, UR4 ;  /* 0x0000065405047896 */ /* 0x004fc60008000004 */
[----:B------:R-:W-:Y:S01]  /*1990*/  LOP3.LUT R2, R2, 0x4, RZ, 0xc0, !PT ;  /* 0x0000000402027812 */ /* 0x000fe200078ec0ff */
[----:B0-----:R-:W-:-:S06]  /*19a0*/  FADD R7, R6, R7 ;  /* 0x0000000706077221 */ /* 0x001fcc0000000000 */
[----:B------:R-:W-:Y:S01]  /*19b0*/  @!P0 STS [R2+UR4], R7 ;  /* 0x0000000702008988 */ /* 0x000fe20008000804 */
[----:B------:R-:W-:Y:S01]  /*19c0*/  BAR.SYNC.DEFER_BLOCKING 0x0 ;  /* 0x0000000000007b1d */ /* 0x000fe20000010000 */
[C---:B------:R-:W-:Y:S02]  /*19d0*/  ISETP.GE.AND P1, PT, R8.reuse, 0x2, PT ;  /* 0x000000020800780c */ /* 0x040fe40003f26270 */
[----:B------:R-:W-:-:S11]  /*19e0*/  SHF.L.U32 R10, R8, 0x2, RZ ;  /* 0x00000002080a7819 */ /* 0x000fd600000006ff */
[----:B------:R-:W0:Y:S01]  /*19f0*/  @!P1 LDS R0, [R10+UR4] ;  /* 0x000000040a009984 */ /* 0x000e220008000800 */
[----:B------:R-:W-:-:S04]  /*1a00*/  LOP3.LUT R4, R8, 0x1, RZ, 0xc0, !PT ;  /* 0x0000000108047812 */ /* 0x000fc800078ec0ff */
[----:B------:R-:W-:-:S04]  /*1a10*/  ISETP.NE.U32.AND P0, PT, R4, 0x1, PT ;  /* 0x000000010400780c */ /* 0x000fc80003f05070 */
[----:B------:R-:W-:Y:S01]  /*1a20*/  ISETP.LT.AND P0, PT, R8, 0x2, P0 ;  /* 0x000000020800780c */ /* 0x000fe20000701270 */
[----:B0-----:R-:W0:Y:S02]  /*1a30*/  SHFL.BFLY PT, R3, R0, 0x1, 0x1f ;  /* 0x0c201f0000037f89 */ /* 0x001e2400000e0000 */
[----:B0-----:R-:W-:-:S10]  /*1a40*/  FADD R3, R0, R3 ;  /* 0x0000000300037221 */ /* 0x001fd40000000000 */
[----:B------:R0:W-:Y:S01]  /*1a50*/  @P0 STS [R10+UR4], R3 ;  /* 0x000000030a000988 */ /* 0x0001e20008000804 */
[----:B------:R-:W-:Y:S01]  /*1a60*/  BAR.SYNC.DEFER_BLOCKING 0x0 ;  /* 0x0000000000007b1d */ /* 0x000fe20000010000 */
[----:B------:R-:W-:-:S05]  /*1a70*/  LOP3.LUT P0, RZ, R8, 0x3f, RZ, 0xc0, !PT ;  /* 0x0000003f08ff7812 */ /* 0x000fca000780c0ff */
[----:B------:R-:W1:Y:S02]  /*1a80*/  LDS R4, [UR4] ;  /* 0x00000004ff047984 */ /* 0x000e640008000800 */
[----:B------:R-:W-:Y:S06]  /*1a90*/  BAR.SYNC.DEFER_BLOCKING 0x0 ;  /* 0x0000000000007b1d */ /* 0x000fec0000010000 */
[----:B0-----:R-:W-:Y:S05]  /*1aa0*/  @P0 EXIT ;  /* 0x000000000000094d */ /* 0x001fea0003800000 */
[----:B------:R-:W0:Y:S01]  /*1ab0*/  LDC.64 R2, c[0x0][0x210] ;  /* 0x00008400ff027b82 */ /* 0x000e220000000a00 */
[----:B-1----:R-:W-:-:S04]  /*1ac0*/  FADD R4, RZ, R4 ;  /* 0x00000004ff047221 */ /* 0x002fc80000000000 */
[----:B------:R-:W-:-:S04]  /*1ad0*/  FMUL.M4 R4, R4, 0.25 ;  /* 0x3e80000004047820 */ /* 0x000fc80000600000 */
[----:B------:R-:W-:-:S05]  /*1ae0*/  FMUL R5, R4, 4 ;  /* 0x4080000004057820 */ /* 0x000fca0000400000 */
[----:B0-----:R-:W-:Y:S01]  /*1af0*/  STG.E desc[UR6][R2.64], R5 ;  /* 0x0000000502007986 */ /* 0x001fe2000c101906 */
[----:B------:R-:W-:Y:S05]  /*1b00*/  EXIT ;  /* 0x000000000000794d */ /* 0x000fea0003800000 */
.L_x_0:
[----:B------:R-:W-:-:S00]  /*1b10*/  BRA `(.L_x_0) ;  /* 0xfffffffc00fc7947 */ /* 0x000fc0000383ffff */
[----:B------:R-:W-:-:S00]  /*1b20*/  NOP ;  /* 0x0000000000007918 */ /* 0x000fc00000000000 */
        /* <DEDUP_REMOVED lines=13> */
.L_x_1:


//--------------------- .nv.global.init           --------------------------
	.section	.nv.global.init,"aw",@progbits
.nv.global.init:
	.type		_$_str,@object
	.size		_$_str,(.L_0 - _$_str)
_$_str:
        /*0000*/ 	.byte	0x5f, 0x5f, 0x43, 0x55, 0x44, 0x41, 0x5f, 0x46, 0x54, 0x5a, 0x00
.L_0:


//--------------------- .nv.shared.triton_per_fused__log_softmax__softmax_div_mul_sub_sum_xlogy_2 --------------------------
	.section	.nv.shared.triton_per_fused__log_softmax__softmax_div_mul_sub_sum_xlogy_2,"aw",@nobits
	.sectionflags	@""
	.align	16
	.zero		1024


//--------------------- .nv.constant0.triton_per_fused__log_softmax__softmax_div_mul_sub_sum_xlogy_2 --------------------------
	.section	.nv.constant0.triton_per_fused__log_softmax__softmax_div_mul_sub_sum_xlogy_2,"a",@progbits
	.sectionflags	@""
	.align	4
.nv.constant0.triton_per_fused__log_softmax__softmax_div_mul_sub_sum_xlogy_2:
	.zero		556
